//
// Generated by NVIDIA NVVM Compiler
//
// Compiler Build ID: CL-36424714
// Cuda compilation tools, release 13.0, V13.0.88
// Based on NVVM 20.0.0
//

.version 9.0
.target sm_100
.address_size 64

	// .globl	_Z9compute_dPiS_S_i

.visible .entry _Z9compute_dPiS_S_i(
	.param .u64 .ptr .align 1 _Z9compute_dPiS_S_i_param_0,
	.param .u64 .ptr .align 1 _Z9compute_dPiS_S_i_param_1,
	.param .u64 .ptr .align 1 _Z9compute_dPiS_S_i_param_2,
	.param .u32 _Z9compute_dPiS_S_i_param_3
)
{
	.reg .pred 	%p<6>;
	.reg .b32 	%r<24>;
	.reg .b64 	%rd<12>;

	ld.param.u64 	%rd2, [_Z9compute_dPiS_S_i_param_0];
	ld.param.u64 	%rd3, [_Z9compute_dPiS_S_i_param_1];
	ld.param.u64 	%rd4, [_Z9compute_dPiS_S_i_param_2];
	ld.param.u32 	%r7, [_Z9compute_dPiS_S_i_param_3];
	mov.u32 	%r8, %ctaid.x;
	mov.u32 	%r9, %ntid.x;
	mov.u32 	%r10, %tid.x;
	mad.lo.s32 	%r1, %r8, %r9, %r10;
	setp.le.s32 	%p1, %r7, %r1;
	@%p1 bra 	$L__BB0_7;
	cvta.to.global.u64 	%rd5, %rd2;
	mul.hi.s32 	%r11, %r1, 1717986919;
	shr.u32 	%r12, %r11, 31;
	shr.s32 	%r13, %r11, 2;
	add.s32 	%r14, %r13, %r12;
	mul.lo.s32 	%r15, %r14, 10;
	sub.s32 	%r16, %r1, %r15;
	add.s32 	%r17, %r16, 1;
	mul.wide.s32 	%rd6, %r1, 4;
	add.s64 	%rd1, %rd5, %rd6;
	st.global.u32 	[%rd1], %r17;
	shr.u32 	%r18, %r7, 31;
	add.s32 	%r19, %r7, %r18;
	shr.s32 	%r2, %r19, 1;
	setp.ge.s32 	%p2, %r1, %r2;
	@%p2 bra 	$L__BB0_3;
	add.s32 	%r23, %r1, 1;
	bra.uni 	$L__BB0_6;
$L__BB0_3:
	setp.ne.s32 	%p3, %r1, %r2;
	and.b32  	%r20, %r7, -2147483647;
	setp.ne.s32 	%p4, %r20, 1;
	or.pred  	%p5, %p3, %p4;
	@%p5 bra 	$L__BB0_5;
	add.s32 	%r23, %r1, 1;
	bra.uni 	$L__BB0_6;
$L__BB0_5:
	sub.s32 	%r23, %r7, %r1;
$L__BB0_6:
	cvta.to.global.u64 	%rd7, %rd3;
	add.s64 	%rd9, %rd7, %rd6;
	st.global.u32 	[%rd9], %r23;
	ld.global.u32 	%r21, [%rd1];
	mul.lo.s32 	%r22, %r21, %r23;
	cvta.to.global.u64 	%rd10, %rd4;
	add.s64 	%rd11, %rd10, %rd6;
	st.global.u32 	[%rd11], %r22;
$L__BB0_7:
	ret;

}


// ===== COMPILED SASS (sm_100) =====

	.target	sm_100

	.elftype	@"ET_EXEC"


//--------------------- .note.nv.tkinfo           --------------------------
	.section	.note.nv.tkinfo,"",@"SHT_NOTE"
	.sectionflags	@"SHF_NOTE_NV_TKINFO"
	.tkinfo
        /*0018*/ 	.word	0x00000002
        /*0030*/ 	.string	""
        /*0030*/ 	.string	"ptxas"
        /*0030*/ 	.string	"Cuda compilation tools, release 13.0, V13.0.88"
        /*0030*/ 	.string	"Build cuda_13.0.r13.0/compiler.36424714_0"
        /*0030*/ 	.string	"-arch sm_100 -m 64 "



//--------------------- .note.nv.cuinfo           --------------------------
	.section	.note.nv.cuinfo,"",@"SHT_NOTE"
	.sectionflags	@"SHF_NOTE_NV_CUINFO"
        /*0018*/ 	.short	0x0002
        /*001a*/ 	.short	0x0064
        /*001c*/ 	.short	0x0082
	.zero		2


//--------------------- .nv.info                  --------------------------
	.section	.nv.info,"",@"SHT_CUDA_INFO"
	.align	4


	//----- nvinfo : EIATTR_REGCOUNT
	.align		4
        /*0000*/ 	.byte	0x04, 0x2f
        /*0002*/ 	.short	(.L_1 - .L_0)
	.align		4
.L_0:
        /*0004*/ 	.word	index@(_Z9compute_dPiS_S_i)
        /*0008*/ 	.word	0x00000010


	//----- nvinfo : EIATTR_FRAME_SIZE
	.align		4
.L_1:
        /*000c*/ 	.byte	0x04, 0x11
        /*000e*/ 	.short	(.L_3 - .L_2)
	.align		4
.L_2:
        /*0010*/ 	.word	index@(_Z9compute_dPiS_S_i)
        /*0014*/ 	.word	0x00000000


	//----- nvinfo : EIATTR_MIN_STACK_SIZE
	.align		4
.L_3:
        /*0018*/ 	.byte	0x04, 0x12
        /*001a*/ 	.short	(.L_5 - .L_4)
	.align		4
.L_4:
        /*001c*/ 	.word	index@(_Z9compute_dPiS_S_i)
        /*0020*/ 	.word	0x00000000
.L_5:


//--------------------- .nv.compat                --------------------------
	.section	.nv.compat,"",@"SHT_CUDA_COMPAT_INFO"
	.align	4
        /*0000*/ 	.byte	0x02, 0x09, 0x00, 0x00, 0x02, 0x02, 0x01, 0x00, 0x02, 0x05, 0x05, 0x00, 0x03, 0x07, 0x01, 0x01
        /*0010*/ 	.byte	0x02, 0x03, 0x00, 0x00, 0x02, 0x06, 0x01, 0x00, 0x04, 0x0b, 0x08, 0x00, 0x09, 0x00, 0x00, 0x00
        /*0020*/ 	.byte	0x00, 0x00, 0x00, 0x00


//--------------------- .nv.info._Z9compute_dPiS_S_i --------------------------
	.section	.nv.info._Z9compute_dPiS_S_i,"",@"SHT_CUDA_INFO"
	.sectionflags	@""
	.align	4


	//----- nvinfo : EIATTR_CUDA_API_VERSION
	.align		4
        /*0000*/ 	.byte	0x04, 0x37
        /*0002*/ 	.short	(.L_7 - .L_6)
.L_6:
        /*0004*/ 	.word	0x00000082


	//----- nvinfo : EIATTR_KPARAM_INFO
	.align		4
.L_7:
        /*0008*/ 	.byte	0x04, 0x17
        /*000a*/ 	.short	(.L_9 - .L_8)
.L_8:
        /*000c*/ 	.word	0x00000000
        /*0010*/ 	.short	0x0003
        /*0012*/ 	.short	0x0018
        /*0014*/ 	.byte	0x00, 0xf0, 0x11, 0x00


	//----- nvinfo : EIATTR_KPARAM_INFO
	.align		4
.L_9:
        /*0018*/ 	.byte	0x04, 0x17
        /*001a*/ 	.short	(.L_11 - .L_10)
.L_10:
        /*001c*/ 	.word	0x00000000
        /*0020*/ 	.short	0x0002
        /*0022*/ 	.short	0x0010
        /*0024*/ 	.byte	0x00, 0xf5, 0x21, 0x00


	//----- nvinfo : EIATTR_KPARAM_INFO
	.align		4
.L_11:
        /*0028*/ 	.byte	0x04, 0x17
        /*002a*/ 	.short	(.L_13 - .L_12)
.L_12:
        /*002c*/ 	.word	0x00000000
        /*0030*/ 	.short	0x0001
        /*0032*/ 	.short	0x0008
        /*0034*/ 	.byte	0x00, 0xf5, 0x21, 0x00


	//----- nvinfo : EIATTR_KPARAM_INFO
	.align		4
.L_13:
        /*0038*/ 	.byte	0x04, 0x17
        /*003a*/ 	.short	(.L_15 - .L_14)
.L_14:
        /*003c*/ 	.word	0x00000000
        /*0040*/ 	.short	0x0000
        /*0042*/ 	.short	0x0000
        /*0044*/ 	.byte	0x00, 0xf5, 0x21, 0x00


	//----- nvinfo : EIATTR_SPARSE_MMA_MASK
	.align		4
.L_15:
        /*0048*/ 	.byte	0x03, 0x50
        /*004a*/ 	.short	0x0000


	//----- nvinfo : EIATTR_MAXREG_COUNT
	.align		4
        /*004c*/ 	.byte	0x03, 0x1b
        /*004e*/ 	.short	0x00ff


	//----- nvinfo : EIATTR_MERCURY_ISA_VERSION
	.align		4
        /*0050*/ 	.byte	0x03, 0x5f
        /*0052*/ 	.short	0x0101


	//----- nvinfo : EIATTR_VRC_CTA_INIT_COUNT
	.align		4
        /*0054*/ 	.byte	0x02, 0x4a
	.zero		1
	.zero		1


	//----- nvinfo : EIATTR_EXIT_INSTR_OFFSETS
	.align		4
        /*0058*/ 	.byte	0x04, 0x1c
        /*005a*/ 	.short	(.L_17 - .L_16)


	//   ....[0]....
.L_16:
        /*005c*/ 	.word	0x00000070


	//   ....[1]....
        /*0060*/ 	.word	0x00000250


	//----- nvinfo : EIATTR_CRS_STACK_SIZE
	.align		4
.L_17:
        /*0064*/ 	.byte	0x04, 0x1e
        /*0066*/ 	.short	(.L_19 - .L_18)
.L_18:
        /*0068*/ 	.word	0x00000000


	//----- nvinfo : EIATTR_CBANK_PARAM_SIZE
	.align		4
.L_19:
        /*006c*/ 	.byte	0x03, 0x19
        /*006e*/ 	.short	0x001c


	//----- nvinfo : EIATTR_PARAM_CBANK
	.align		4
        /*0070*/ 	.byte	0x04, 0x0a
        /*0072*/ 	.short	(.L_21 - .L_20)
	.align		4
.L_20:
        /*0074*/ 	.word	index@(.nv.constant0._Z9compute_dPiS_S_i)
        /*0078*/ 	.short	0x0380
        /*007a*/ 	.short	0x001c


	//----- nvinfo : EIATTR_SW_WAR
	.align		4
.L_21:
        /*007c*/ 	.byte	0x04, 0x36
        /*007e*/ 	.short	(.L_23 - .L_22)
.L_22:
        /*0080*/ 	.word	0x00000008
.L_23:


//--------------------- .nv.callgraph             --------------------------
	.section	.nv.callgraph,"",@"SHT_CUDA_CALLGRAPH"
	.align	4
	.sectionentsize	8
	.align		4
        /*0000*/ 	.word	0x00000000
	.align		4
        /*0004*/ 	.word	0xffffffff
	.align		4
        /*0008*/ 	.word	0x00000000
	.align		4
        /*000c*/ 	.word	0xfffffffe
	.align		4
        /*0010*/ 	.word	0x00000000
	.align		4
        /*0014*/ 	.word	0xfffffffd
	.align		4
        /*0018*/ 	.word	0x00000000
	.align		4
        /*001c*/ 	.word	0xfffffffc


//--------------------- .text._Z9compute_dPiS_S_i --------------------------
	.section	.text._Z9compute_dPiS_S_i,"ax",@progbits
	.align	128
        .global         _Z9compute_dPiS_S_i
        .type           _Z9compute_dPiS_S_i,@function
        .size           _Z9compute_dPiS_S_i,(.L_x_3 - _Z9compute_dPiS_S_i)
        .other          _Z9compute_dPiS_S_i,@"STO_CUDA_ENTRY STV_DEFAULT"
_Z9compute_dPiS_S_i:
.text._Z9compute_dPiS_S_i:
[----:B------:R-:W-:Y:S01]  /*0000*/  LDC R1, c[0x0][0x37c] ;  /* 0x0000df00ff017b82 */ /* 0x000fe20000000800 */
[----:B------:R-:W0:Y:S07]  /*0010*/  S2R R0, SR_TID.X ;  /* 0x0000000000007919 */ /* 0x000e2e0000002100 */
[----:B------:R-:W0:Y:S08]  /*0020*/  S2UR UR4, SR_CTAID.X ;  /* 0x00000000000479c3 */ /* 0x000e300000002500 */
[----:B------:R-:W0:Y:S08]  /*0030*/  LDC R9, c[0x0][0x360] ;  /* 0x0000d800ff097b82 */ /* 0x000e300000000800 */
[----:B------:R-:W1:Y:S01]  /*0040*/  LDC R8, c[0x0][0x398] ;  /* 0x0000e600ff087b82 */ /* 0x000e620000000800 */
[----:B0-----:R-:W-:-:S05]  /*0050*/  IMAD R9, R9, UR4, R0 ;  /* 0x0000000409097c24 */ /* 0x001fca000f8e0200 */
[----:B-1----:R-:W-:-:S13]  /*0060*/  ISETP.GE.AND P0, PT, R9, R8, PT ;  /* 0x000000080900720c */ /* 0x002fda0003f06270 */
[----:B------:R-:W-:Y:S05]  /*0070*/  @P0 EXIT ;  /* 0x000000000000094d */ /* 0x000fea0003800000 */
[----:B------:R-:W0:Y:S01]  /*0080*/  LDC.64 R2, c[0x0][0x380] ;  /* 0x0000e000ff027b82 */ /* 0x000e220000000a00 */
[----:B------:R-:W-:Y:S01]  /*0090*/  LEA.HI R6, R8, R8, RZ, 0x1 ;  /* 0x0000000808067211 */ /* 0x000fe200078f08ff */
[C---:B------:R-:W-:Y:S01]  /*00a0*/  IMAD.HI R0, R9.reuse, 0x66666667, RZ ;  /* 0x6666666709007827 */ /* 0x040fe200078e02ff */
[----:B------:R-:W1:Y:S01]  /*00b0*/  LDCU.64 UR4, c[0x0][0x358] ;  /* 0x00006b00ff0477ac */ /* 0x000e620008000a00 */
[----:B------:R-:W-:Y:S01]  /*00c0*/  BSSY.RECONVERGENT B0, `(.L_x_0) ;  /* 0x0000011000007945 */ /* 0x000fe20003800200 */
[----:B------:R-:W-:Y:S02]  /*00d0*/  SHF.R.S32.HI R6, RZ, 0x1, R6 ;  /* 0x00000001ff067819 */ /* 0x000fe40000011406 */
[----:B------:R-:W-:Y:S01]  /*00e0*/  SHF.R.U32.HI R7, RZ, 0x1f, R0 ;  /* 0x0000001fff077819 */ /* 0x000fe20000011600 */
[----:B------:R-:W2:Y:S01]  /*00f0*/  LDC.64 R4, c[0x0][0x388] ;  /* 0x0000e200ff047b82 */ /* 0x000ea20000000a00 */
[----:B------:R-:W-:Y:S02]  /*0100*/  ISETP.GE.AND P0, PT, R9, R6, PT ;  /* 0x000000060900720c */ /* 0x000fe40003f06270 */
[----:B------:R-:W-:-:S05]  /*0110*/  LEA.HI.SX32 R0, R0, R7, 0x1e ;  /* 0x0000000700007211 */ /* 0x000fca00078ff2ff */
[----:B------:R-:W-:-:S04]  /*0120*/  IMAD R0, R0, -0xa, R9 ;  /* 0xfffffff600007824 */ /* 0x000fc800078e0209 */
[----:B------:R-:W-:Y:S02]  /*0130*/  VIADD R11, R0, 0x1 ;  /* 0x00000001000b7836 */ /* 0x000fe40000000000 */
[C---:B------:R-:W-:Y:S02]  /*0140*/  @!P0 VIADD R13, R9.reuse, 0x1 ;  /* 0x00000001090d8836 */ /* 0x040fe40000000000 */
[----:B0-----:R-:W-:-:S04]  /*0150*/  IMAD.WIDE R2, R9, 0x4, R2 ;  /* 0x0000000409027825 */ /* 0x001fc800078e0202 */
[----:B--2---:R-:W-:Y:S01]  /*0160*/  IMAD.WIDE R4, R9, 0x4, R4 ;  /* 0x0000000409047825 */ /* 0x004fe200078e0204 */
[----:B-1----:R-:W-:Y:S06]  /*0170*/  @!P0 BRA `(.L_x_1) ;  /* 0x0000000000148947 */ /* 0x002fec0003800000 */
[----:B------:R-:W-:-:S04]  /*0180*/  LOP3.LUT R0, R8, 0x80000001, RZ, 0xc0, !PT ;  /* 0x8000000108007812 */ /* 0x000fc800078ec0ff */
[----:B------:R-:W-:-:S04]  /*0190*/  ISETP.NE.AND P0, PT, R0, 0x1, PT ;  /* 0x000000010000780c */ /* 0x000fc80003f05270 */
[----:B------:R-:W-:-:S13]  /*01a0*/  ISETP.NE.OR P0, PT, R9, R6, P0 ;  /* 0x000000060900720c */ /* 0x000fda0000705670 */
[----:B------:R-:W-:Y:S01]  /*01b0*/  @!P0 IADD3 R13, PT, PT, R9, 0x1, RZ ;  /* 0x00000001090d8810 */ /* 0x000fe20007ffe0ff */
[----:B------:R-:W-:-:S07]  /*01c0*/  @P0 IMAD.IADD R13, R8, 0x1, -R9 ;  /* 0x00000001080d0824 */ /* 0x000fce00078e0a09 */
.L_x_1:
[----:B------:R-:W-:Y:S05]  /*01d0*/  BSYNC.RECONVERGENT B0 ;  /* 0x0000000000007941 */ /* 0x000fea0003800200 */
.L_x_0:
[----:B------:R-:W-:Y:S01]  /*01e0*/  STG.E desc[UR4][R2.64], R11 ;  /* 0x0000000b02007986 */ /* 0x000fe2000c101904 */
[----:B------:R-:W0:Y:S03]  /*01f0*/  LDC.64 R6, c[0x0][0x390] ;  /* 0x0000e400ff067b82 */ /* 0x000e260000000a00 */
[----:B------:R-:W-:Y:S04]  /*0200*/  STG.E desc[UR4][R4.64], R13 ;  /* 0x0000000d04007986 */ /* 0x000fe8000c101904 */
[----:B------:R-:W2:Y:S01]  /*0210*/  LDG.E R0, desc[UR4][R2.64] ;  /* 0x0000000402007981 */ /* 0x000ea2000c1e1900 */
[----:B0-----:R-:W-:-:S04]  /*0220*/  IMAD.WIDE R6, R9, 0x4, R6 ;  /* 0x0000000409067825 */ /* 0x001fc800078e0206 */
[----:B--2---:R-:W-:-:S05]  /*0230*/  IMAD R9, R0, R13, RZ ;  /* 0x0000000d00097224 */ /* 0x004fca00078e02ff */
[----:B------:R-:W-:Y:S01]  /*0240*/  STG.E desc[UR4][R6.64], R9 ;  /* 0x0000000906007986 */ /* 0x000fe2000c101904 */
[----:B------:R-:W-:Y:S05]  /*0250*/  EXIT ;  /* 0x000000000000794d */ /* 0x000fea0003800000 */
.L_x_2:
[----:B------:R-:W-:-:S00]  /*0260*/  BRA `(.L_x_2) ;  /* 0xfffffffc00fc7947 */ /* 0x000fc0000383ffff */
[----:B------:R-:W-:-:S00]  /*0270*/  NOP ;  /* 0x0000000000007918 */ /* 0x000fc00000000000 */
        /* <DEDUP_REMOVED lines=8> */
.L_x_3:


//--------------------- .nv.shared.reserved.0     --------------------------
	.section	.nv.shared.reserved.0,"aw",@nobits
	.weak		__nv_reservedSMEM_offset_0_alias
	.size		__nv_reservedSMEM_offset_0_alias, 0, 64
	.other		__nv_reservedSMEM_offset_0_alias,@"STO_CUDA_RESERVED_SHARED STV_DEFAULT"
__nv_reservedSMEM_offset_0_alias:
	.zero		0
	.zero		64


//--------------------- .nv.constant0._Z9compute_dPiS_S_i --------------------------
	.section	.nv.constant0._Z9compute_dPiS_S_i,"a",@progbits
	.sectionflags	@""
	.align	4
.nv.constant0._Z9compute_dPiS_S_i:
	.zero		924


//--------------------- SYMBOLS --------------------------

	.type		.nv.reservedSmem.offset0,@object
	.size		.nv.reservedSmem.offset0,0x4
